	.headerflags	@"EF_CUDA_TEXMODE_UNIFIED EF_CUDA_64BIT_ADDRESS EF_CUDA_ACCELERATORS EF_CUDA_SM90 EF_CUDA_VIRTUAL_SM(EF_CUDA_SM90)"
	.elftype	@"ET_EXEC"


//--------------------- .nv.info                  --------------------------
	.section	.nv.info,"",@"SHT_CUDA_INFO"
	.align	4


	//----- nvinfo : EIATTR_REGCOUNT
	.align		4
        /*0000*/ 	.byte	0x04, 0x2f
        /*0002*/ 	.short	(.L_1 - .L_0)
	.align		4
.L_0:
        /*0004*/ 	.word	index@(triton_poi_fused__to_copy_add_arange_mul_13)
        /*0008*/ 	.word	0x0000000a


	//----- nvinfo : EIATTR_MIN_STACK_SIZE
	.align		4
.L_1:
        /*000c*/ 	.byte	0x04, 0x12
        /*000e*/ 	.short	(.L_3 - .L_2)
	.align		4
.L_2:
        /*0010*/ 	.word	index@(triton_poi_fused__to_copy_add_arange_mul_13)
        /*0014*/ 	.word	0x00000000


	//----- nvinfo : EIATTR_FRAME_SIZE
	.align		4
.L_3:
        /*0018*/ 	.byte	0x04, 0x11
        /*001a*/ 	.short	(.L_5 - .L_4)
	.align		4
.L_4:
        /*001c*/ 	.word	index@(triton_poi_fused__to_copy_add_arange_mul_13)
        /*0020*/ 	.word	0x00000000


	//----- nvinfo : EIATTR_MIN_STACK_SIZE
	.align		4
.L_5:
        /*0024*/ 	.byte	0x04, 0x12
        /*0026*/ 	.short	(.L_7 - .L_6)
	.align		4
.L_6:
        /*0028*/ 	.word	index@(triton_poi_fused__to_copy_add_arange_mul_13)
        /*002c*/ 	.word	0x00000000
.L_7:


//--------------------- .nv.info.triton_poi_fused__to_copy_add_arange_mul_13 --------------------------
	.section	.nv.info.triton_poi_fused__to_copy_add_arange_mul_13,"",@"SHT_CUDA_INFO"
	.sectionflags	@""
	.align	4


	//----- nvinfo : EIATTR_CUDA_API_VERSION
	.align		4
        /*0000*/ 	.byte	0x04, 0x37
        /*0002*/ 	.short	(.L_9 - .L_8)
.L_8:
        /*0004*/ 	.word	0x0000007c


	//----- nvinfo : EIATTR_KPARAM_INFO
	.align		4
.L_9:
        /*0008*/ 	.byte	0x04, 0x17
        /*000a*/ 	.short	(.L_11 - .L_10)
.L_10:
        /*000c*/ 	.word	0x00000000
        /*0010*/ 	.short	0x0001
        /*0012*/ 	.short	0x0008
        /*0014*/ 	.byte	0x00, 0xf0, 0x11, 0x00


	//----- nvinfo : EIATTR_KPARAM_INFO
	.align		4
.L_11:
        /*0018*/ 	.byte	0x04, 0x17
        /*001a*/ 	.short	(.L_13 - .L_12)
.L_12:
        /*001c*/ 	.word	0x00000000
        /*0020*/ 	.short	0x0000
        /*0022*/ 	.short	0x0000
        /*0024*/ 	.byte	0x00, 0xf4, 0x21, 0x00


	//----- nvinfo : EIATTR_SPARSE_MMA_MASK
	.align		4
.L_13:
        /*0028*/ 	.byte	0x03, 0x50
        /*002a*/ 	.short	0x0000


	//----- nvinfo : EIATTR_MAXREG_COUNT
	.align		4
        /*002c*/ 	.byte	0x03, 0x1b
        /*002e*/ 	.short	0x00ff


	//----- nvinfo : EIATTR_EXIT_INSTR_OFFSETS
	.align		4
        /*0030*/ 	.byte	0x04, 0x1c
        /*0032*/ 	.short	(.L_15 - .L_14)


	//   ....[0]....
.L_14:
        /*0034*/ 	.word	0x00000120


	//   ....[1]....
        /*0038*/ 	.word	0x00000150


	//----- nvinfo : EIATTR_REQNTID
	.align		4
.L_15:
        /*003c*/ 	.byte	0x04, 0x10
        /*003e*/ 	.short	(.L_17 - .L_16)
.L_16:
        /*0040*/ 	.word	0x00000080
        /*0044*/ 	.word	0x00000001
        /*0048*/ 	.word	0x00000001


	//----- nvinfo : EIATTR_CBANK_PARAM_SIZE
	.align		4
.L_17:
        /*004c*/ 	.byte	0x03, 0x19
        /*004e*/ 	.short	0x000c


	//----- nvinfo : EIATTR_PARAM_CBANK
	.align		4
        /*0050*/ 	.byte	0x04, 0x0a
        /*0052*/ 	.short	(.L_19 - .L_18)
	.align		4
.L_18:
        /*0054*/ 	.word	index@(.nv.constant0.triton_poi_fused__to_copy_add_arange_mul_13)
        /*0058*/ 	.short	0x0210
        /*005a*/ 	.short	0x000c


	//----- nvinfo : EIATTR_SW_WAR
	.align		4
.L_19:
        /*005c*/ 	.byte	0x04, 0x36
        /*005e*/ 	.short	(.L_21 - .L_20)
.L_20:
        /*0060*/ 	.word	0x00000008
.L_21:


//--------------------- .nv.callgraph             --------------------------
	.section	.nv.callgraph,"",@"SHT_CUDA_CALLGRAPH"
	.align	4
	.sectionentsize	8
	.align		4
        /*0000*/ 	.word	0x00000000
	.align		4
        /*0004*/ 	.word	0xffffffff
	.align		4
        /*0008*/ 	.word	0x00000000
	.align		4
        /*000c*/ 	.word	0xfffffffe
	.align		4
        /*0010*/ 	.word	0x00000000
	.align		4
        /*0014*/ 	.word	0xfffffffd
	.align		4
        /*0018*/ 	.word	0x00000000
	.align		4
        /*001c*/ 	.word	0xfffffffc


//--------------------- .text.triton_poi_fused__to_copy_add_arange_mul_13 --------------------------
	.section	.text.triton_poi_fused__to_copy_add_arange_mul_13,"ax",@progbits
	.align	128
        .global         triton_poi_fused__to_copy_add_arange_mul_13
        .type           triton_poi_fused__to_copy_add_arange_mul_13,@function
        .size           triton_poi_fused__to_copy_add_arange_mul_13,(.L_x_1 - triton_poi_fused__to_copy_add_arange_mul_13)
        .other          triton_poi_fused__to_copy_add_arange_mul_13,@"STO_CUDA_ENTRY STV_DEFAULT"
triton_poi_fused__to_copy_add_arange_mul_13:
.text.triton_poi_fused__to_copy_add_arange_mul_13:
[----:B------:R-:W0:Y:S02]  /*0000*/  LDC R1, c[0x0][0x28] ;  /* 0x00000a00ff017b82 */ /* 0x000e240000000800 */
[----:B------:R-:W1:Y:S01]  /*0010*/  S2R R0, SR_TID.X ;  /* 0x0000000000007919 */ /* 0x000e620000002100 */
[----:B------:R-:W2:Y:S01]  /*0020*/  LDC.64 R2, c[0x0][0x210] ;  /* 0x00008400ff027b82 */ /* 0x000ea20000000a00 */
[----:B------:R-:W3:Y:S01]  /*0030*/  S2R R5, SR_CTAID.X ;  /* 0x0000000000057919 */ /* 0x000ee20000002500 */
[----:B-1----:R-:W-:-:S05]  /*0040*/  IMAD.SHL.U32 R0, R0, 0x2, RZ ;  /* 0x0000000200007824 */ /* 0x002fca00078e00ff */
[----:B------:R-:W-:-:S05]  /*0050*/  LOP3.LUT R0, R0, 0xfe, RZ, 0xc0, !PT ;  /* 0x000000fe00007812 */ /* 0x000fca00078ec0ff */
[----:B---3--:R-:W-:-:S04]  /*0060*/  IMAD R5, R5, 0x100, R0 ;  /* 0x0000010005057824 */ /* 0x008fc800078e0200 */
[C---:B------:R-:W-:Y:S01]  /*0070*/  VIADD R0, R5.reuse, 0x1 ;  /* 0x0000000105007836 */ /* 0x040fe20000000000 */
[----:B------:R-:W-:Y:S01]  /*0080*/  I2FP.F32.S32 R4, R5 ;  /* 0x0000000500047245 */ /* 0x000fe20000201400 */
[C---:B--2---:R-:W-:Y:S01]  /*0090*/  IMAD.WIDE R2, R5.reuse, 0x8, R2 ;  /* 0x0000000805027825 */ /* 0x044fe200078e0202 */
[----:B------:R-:W-:Y:S02]  /*00a0*/  ISETP.GE.AND P0, PT, R5, 0x200, PT ;  /* 0x000002000500780c */ /* 0x000fe40003f06270 */
[----:B------:R-:W-:Y:S01]  /*00b0*/  I2FP.F32.S32 R0, R0 ;  /* 0x0000000000007245 */ /* 0x000fe20000201400 */
[----:B------:R-:W-:-:S04]  /*00c0*/  FMUL R4, R4, 0.5 ;  /* 0x3f00000004047820 */ /* 0x000fc80000400000 */
[----:B------:R-:W-:Y:S02]  /*00d0*/  FMUL R0, R0, 0.5 ;  /* 0x3f00000000007820 */ /* 0x000fe40000400000 */
[----:B------:R-:W1:Y:S08]  /*00e0*/  F2I.TRUNC.NTZ R4, R4 ;  /* 0x0000000400047305 */ /* 0x000e70000020f100 */
[----:B------:R-:W2:Y:S01]  /*00f0*/  F2I.TRUNC.NTZ R6, R0 ;  /* 0x0000000000067305 */ /* 0x000ea2000020f100 */
[----:B-1----:R-:W-:-:S02]  /*0100*/  SHF.R.S32.HI R5, RZ, 0x1f, R4 ;  /* 0x0000001fff057819 */ /* 0x002fc40000011404 */
[----:B--2---:R-:W-:Y:S01]  /*0110*/  SHF.R.S32.HI R7, RZ, 0x1f, R6 ;  /* 0x0000001fff077819 */ /* 0x004fe20000011406 */
[----:B------:R-:W-:Y:S06]  /*0120*/  @P0 EXIT ;  /* 0x000000000000094d */ /* 0x000fec0003800000 */
[----:B------:R-:W-:Y:S02]  /*0130*/  ULDC.64 UR4, c[0x0][0x208] ;  /* 0x0000820000047ab9 */ /* 0x000fe40000000a00 */
[----:B------:R-:W-:Y:S01]  /*0140*/  STG.E.128 desc[UR4][R2.64], R4 ;  /* 0x0000000402007986 */ /* 0x000fe2000c101d04 */
[----:B------:R-:W-:Y:S05]  /*0150*/  EXIT ;  /* 0x000000000000794d */ /* 0x000fea0003800000 */
.L_x_0:
[----:B------:R-:W-:-:S00]  /*0160*/  BRA `(.L_x_0) ;  /* 0xfffffffc00fc7947 */ /* 0x000fc0000383ffff */
[----:B------:R-:W-:-:S00]  /*0170*/  NOP ;  /* 0x0000000000007918 */ /* 0x000fc00000000000 */
        /* <DEDUP_REMOVED lines=8> */
.L_x_1:


//--------------------- .nv.constant0.triton_poi_fused__to_copy_add_arange_mul_13 --------------------------
	.section	.nv.constant0.triton_poi_fused__to_copy_add_arange_mul_13,"a",@progbits
	.sectionflags	@""
	.align	4
.nv.constant0.triton_poi_fused__to_copy_add_arange_mul_13:
	.zero		540
